//
// Generated by NVIDIA NVVM Compiler
//
// Compiler Build ID: CL-36424714
// Cuda compilation tools, release 13.0, V13.0.88
// Based on NVVM 20.0.0
//

.version 9.0
.target sm_100
.address_size 64

	// .globl	_Z9matrixMulPfS_S_ii

.visible .entry _Z9matrixMulPfS_S_ii(
	.param .u64 .ptr .align 1 _Z9matrixMulPfS_S_ii_param_0,
	.param .u64 .ptr .align 1 _Z9matrixMulPfS_S_ii_param_1,
	.param .u64 .ptr .align 1 _Z9matrixMulPfS_S_ii_param_2,
	.param .u32 _Z9matrixMulPfS_S_ii_param_3,
	.param .u32 _Z9matrixMulPfS_S_ii_param_4
)
{
	.reg .pred 	%p<10>;
	.reg .b32 	%r<40>;
	.reg .b32 	%f<68>;
	.reg .b64 	%rd<53>;

	ld.param.u64 	%rd7, [_Z9matrixMulPfS_S_ii_param_0];
	ld.param.u64 	%rd8, [_Z9matrixMulPfS_S_ii_param_1];
	ld.param.u64 	%rd6, [_Z9matrixMulPfS_S_ii_param_2];
	ld.param.u32 	%r18, [_Z9matrixMulPfS_S_ii_param_3];
	ld.param.u32 	%r19, [_Z9matrixMulPfS_S_ii_param_4];
	cvta.to.global.u64 	%rd1, %rd8;
	cvta.to.global.u64 	%rd2, %rd7;
	mov.u32 	%r20, %ctaid.x;
	mov.u32 	%r21, %ntid.x;
	mov.u32 	%r22, %tid.x;
	mad.lo.s32 	%r1, %r20, %r21, %r22;
	mov.u32 	%r23, %ctaid.y;
	mov.u32 	%r24, %ntid.y;
	mov.u32 	%r25, %tid.y;
	mad.lo.s32 	%r2, %r23, %r24, %r25;
	setp.lt.s32 	%p1, %r18, 1;
	mov.f32 	%f67, 0f00000000;
	@%p1 bra 	$L__BB0_12;
	mul.lo.s32 	%r3, %r18, %r2;
	and.b32  	%r4, %r18, 7;
	setp.lt.u32 	%p2, %r18, 8;
	mov.f32 	%f67, 0f00000000;
	mov.b32 	%r38, 0;
	@%p2 bra 	$L__BB0_4;
	and.b32  	%r38, %r18, 2147483640;
	neg.s32 	%r36, %r38;
	shl.b32 	%r7, %r19, 3;
	mul.wide.u32 	%rd9, %r3, 4;
	add.s64 	%rd10, %rd9, %rd2;
	add.s64 	%rd52, %rd10, 16;
	mov.f32 	%f67, 0f00000000;
	mul.wide.s32 	%rd13, %r19, 4;
	mov.u32 	%r35, %r1;
$L__BB0_3:
	.pragma "nounroll";
	ld.global.f32 	%f17, [%rd52+-16];
	mul.wide.s32 	%rd11, %r35, 4;
	add.s64 	%rd12, %rd1, %rd11;
	ld.global.f32 	%f18, [%rd12];
	fma.rn.f32 	%f19, %f17, %f18, %f67;
	ld.global.f32 	%f20, [%rd52+-12];
	add.s64 	%rd14, %rd12, %rd13;
	ld.global.f32 	%f21, [%rd14];
	fma.rn.f32 	%f22, %f20, %f21, %f19;
	ld.global.f32 	%f23, [%rd52+-8];
	add.s64 	%rd15, %rd14, %rd13;
	ld.global.f32 	%f24, [%rd15];
	fma.rn.f32 	%f25, %f23, %f24, %f22;
	ld.global.f32 	%f26, [%rd52+-4];
	add.s64 	%rd16, %rd15, %rd13;
	ld.global.f32 	%f27, [%rd16];
	fma.rn.f32 	%f28, %f26, %f27, %f25;
	ld.global.f32 	%f29, [%rd52];
	add.s64 	%rd17, %rd16, %rd13;
	ld.global.f32 	%f30, [%rd17];
	fma.rn.f32 	%f31, %f29, %f30, %f28;
	ld.global.f32 	%f32, [%rd52+4];
	add.s64 	%rd18, %rd17, %rd13;
	ld.global.f32 	%f33, [%rd18];
	fma.rn.f32 	%f34, %f32, %f33, %f31;
	ld.global.f32 	%f35, [%rd52+8];
	add.s64 	%rd19, %rd18, %rd13;
	ld.global.f32 	%f36, [%rd19];
	fma.rn.f32 	%f37, %f35, %f36, %f34;
	ld.global.f32 	%f38, [%rd52+12];
	add.s64 	%rd20, %rd19, %rd13;
	ld.global.f32 	%f39, [%rd20];
	fma.rn.f32 	%f67, %f38, %f39, %f37;
	add.s32 	%r36, %r36, 8;
	add.s32 	%r35, %r35, %r7;
	add.s64 	%rd52, %rd52, 32;
	setp.ne.s32 	%p3, %r36, 0;
	@%p3 bra 	$L__BB0_3;
$L__BB0_4:
	setp.eq.s32 	%p4, %r4, 0;
	@%p4 bra 	$L__BB0_12;
	and.b32  	%r13, %r18, 3;
	setp.lt.u32 	%p5, %r4, 4;
	@%p5 bra 	$L__BB0_7;
	add.s32 	%r27, %r38, %r3;
	mul.wide.u32 	%rd21, %r27, 4;
	add.s64 	%rd22, %rd2, %rd21;
	ld.global.f32 	%f41, [%rd22];
	mad.lo.s32 	%r28, %r38, %r19, %r1;
	mul.wide.s32 	%rd23, %r28, 4;
	add.s64 	%rd24, %rd1, %rd23;
	ld.global.f32 	%f42, [%rd24];
	fma.rn.f32 	%f43, %f41, %f42, %f67;
	cvt.u64.u32 	%rd25, %r3;
	cvt.u64.u32 	%rd26, %r38;
	add.s64 	%rd27, %rd26, %rd25;
	shl.b64 	%rd28, %rd27, 2;
	add.s64 	%rd29, %rd2, %rd28;
	ld.global.f32 	%f44, [%rd29+4];
	mul.wide.s32 	%rd30, %r19, 4;
	add.s64 	%rd31, %rd24, %rd30;
	ld.global.f32 	%f45, [%rd31];
	fma.rn.f32 	%f46, %f44, %f45, %f43;
	ld.global.f32 	%f47, [%rd29+8];
	add.s64 	%rd32, %rd31, %rd30;
	ld.global.f32 	%f48, [%rd32];
	fma.rn.f32 	%f49, %f47, %f48, %f46;
	ld.global.f32 	%f50, [%rd29+12];
	add.s64 	%rd33, %rd32, %rd30;
	ld.global.f32 	%f51, [%rd33];
	fma.rn.f32 	%f67, %f50, %f51, %f49;
	add.s32 	%r38, %r38, 4;
$L__BB0_7:
	setp.eq.s32 	%p6, %r13, 0;
	@%p6 bra 	$L__BB0_12;
	setp.eq.s32 	%p7, %r13, 1;
	@%p7 bra 	$L__BB0_10;
	add.s32 	%r29, %r38, %r3;
	mul.wide.u32 	%rd34, %r29, 4;
	add.s64 	%rd35, %rd2, %rd34;
	ld.global.f32 	%f53, [%rd35];
	mad.lo.s32 	%r30, %r38, %r19, %r1;
	mul.wide.s32 	%rd36, %r30, 4;
	add.s64 	%rd37, %rd1, %rd36;
	ld.global.f32 	%f54, [%rd37];
	fma.rn.f32 	%f55, %f53, %f54, %f67;
	cvt.u64.u32 	%rd38, %r3;
	cvt.u64.u32 	%rd39, %r38;
	add.s64 	%rd40, %rd39, %rd38;
	shl.b64 	%rd41, %rd40, 2;
	add.s64 	%rd42, %rd2, %rd41;
	ld.global.f32 	%f56, [%rd42+4];
	mul.wide.s32 	%rd43, %r19, 4;
	add.s64 	%rd44, %rd37, %rd43;
	ld.global.f32 	%f57, [%rd44];
	fma.rn.f32 	%f67, %f56, %f57, %f55;
	add.s32 	%r38, %r38, 2;
$L__BB0_10:
	and.b32  	%r31, %r18, 1;
	setp.eq.b32 	%p8, %r31, 1;
	not.pred 	%p9, %p8;
	@%p9 bra 	$L__BB0_12;
	add.s32 	%r32, %r38, %r3;
	mul.wide.u32 	%rd45, %r32, 4;
	add.s64 	%rd46, %rd2, %rd45;
	ld.global.f32 	%f58, [%rd46];
	mad.lo.s32 	%r33, %r38, %r19, %r1;
	mul.wide.s32 	%rd47, %r33, 4;
	add.s64 	%rd48, %rd1, %rd47;
	ld.global.f32 	%f59, [%rd48];
	fma.rn.f32 	%f67, %f58, %f59, %f67;
$L__BB0_12:
	cvta.to.global.u64 	%rd49, %rd6;
	mad.lo.s32 	%r34, %r18, %r2, %r1;
	mul.wide.s32 	%rd50, %r34, 4;
	add.s64 	%rd51, %rd49, %rd50;
	st.global.f32 	[%rd51], %f67;
	ret;

}


// ===== COMPILED SASS (sm_100) =====

	.target	sm_100

	.elftype	@"ET_EXEC"


//--------------------- .note.nv.tkinfo           --------------------------
	.section	.note.nv.tkinfo,"",@"SHT_NOTE"
	.sectionflags	@"SHF_NOTE_NV_TKINFO"
	.tkinfo
        /*0018*/ 	.word	0x00000002
        /*0030*/ 	.string	""
        /*0030*/ 	.string	"ptxas"
        /*0030*/ 	.string	"Cuda compilation tools, release 13.0, V13.0.88"
        /*0030*/ 	.string	"Build cuda_13.0.r13.0/compiler.36424714_0"
        /*0030*/ 	.string	"-arch sm_100 -m 64 "



//--------------------- .note.nv.cuinfo           --------------------------
	.section	.note.nv.cuinfo,"",@"SHT_NOTE"
	.sectionflags	@"SHF_NOTE_NV_CUINFO"
        /*0018*/ 	.short	0x0002
        /*001a*/ 	.short	0x0064
        /*001c*/ 	.short	0x0082
	.zero		2


//--------------------- .nv.info                  --------------------------
	.section	.nv.info,"",@"SHT_CUDA_INFO"
	.align	4


	//----- nvinfo : EIATTR_REGCOUNT
	.align		4
        /*0000*/ 	.byte	0x04, 0x2f
        /*0002*/ 	.short	(.L_1 - .L_0)
	.align		4
.L_0:
        /*0004*/ 	.word	index@(_Z9matrixMulPfS_S_ii)
        /*0008*/ 	.word	0x00000020


	//----- nvinfo : EIATTR_FRAME_SIZE
	.align		4
.L_1:
        /*000c*/ 	.byte	0x04, 0x11
        /*000e*/ 	.short	(.L_3 - .L_2)
	.align		4
.L_2:
        /*0010*/ 	.word	index@(_Z9matrixMulPfS_S_ii)
        /*0014*/ 	.word	0x00000000


	//----- nvinfo : EIATTR_MIN_STACK_SIZE
	.align		4
.L_3:
        /*0018*/ 	.byte	0x04, 0x12
        /*001a*/ 	.short	(.L_5 - .L_4)
	.align		4
.L_4:
        /*001c*/ 	.word	index@(_Z9matrixMulPfS_S_ii)
        /*0020*/ 	.word	0x00000000
.L_5:


//--------------------- .nv.compat                --------------------------
	.section	.nv.compat,"",@"SHT_CUDA_COMPAT_INFO"
	.align	4
        /*0000*/ 	.byte	0x02, 0x09, 0x00, 0x00, 0x02, 0x02, 0x01, 0x00, 0x02, 0x05, 0x05, 0x00, 0x03, 0x07, 0x01, 0x01
        /*0010*/ 	.byte	0x02, 0x03, 0x00, 0x00, 0x02, 0x06, 0x01, 0x00, 0x04, 0x0b, 0x08, 0x00, 0x09, 0x00, 0x00, 0x00
        /*0020*/ 	.byte	0x00, 0x00, 0x00, 0x00


//--------------------- .nv.info._Z9matrixMulPfS_S_ii --------------------------
	.section	.nv.info._Z9matrixMulPfS_S_ii,"",@"SHT_CUDA_INFO"
	.sectionflags	@""
	.align	4


	//----- nvinfo : EIATTR_CUDA_API_VERSION
	.align		4
        /*0000*/ 	.byte	0x04, 0x37
        /*0002*/ 	.short	(.L_7 - .L_6)
.L_6:
        /*0004*/ 	.word	0x00000082


	//----- nvinfo : EIATTR_KPARAM_INFO
	.align		4
.L_7:
        /*0008*/ 	.byte	0x04, 0x17
        /*000a*/ 	.short	(.L_9 - .L_8)
.L_8:
        /*000c*/ 	.word	0x00000000
        /*0010*/ 	.short	0x0004
        /*0012*/ 	.short	0x001c
        /*0014*/ 	.byte	0x00, 0xf0, 0x11, 0x00


	//----- nvinfo : EIATTR_KPARAM_INFO
	.align		4
.L_9:
        /*0018*/ 	.byte	0x04, 0x17
        /*001a*/ 	.short	(.L_11 - .L_10)
.L_10:
        /*001c*/ 	.word	0x00000000
        /*0020*/ 	.short	0x0003
        /*0022*/ 	.short	0x0018
        /*0024*/ 	.byte	0x00, 0xf0, 0x11, 0x00


	//----- nvinfo : EIATTR_KPARAM_INFO
	.align		4
.L_11:
        /*0028*/ 	.byte	0x04, 0x17
        /*002a*/ 	.short	(.L_13 - .L_12)
.L_12:
        /*002c*/ 	.word	0x00000000
        /*0030*/ 	.short	0x0002
        /*0032*/ 	.short	0x0010
        /*0034*/ 	.byte	0x00, 0xf5, 0x21, 0x00


	//----- nvinfo : EIATTR_KPARAM_INFO
	.align		4
.L_13:
        /*0038*/ 	.byte	0x04, 0x17
        /*003a*/ 	.short	(.L_15 - .L_14)
.L_14:
        /*003c*/ 	.word	0x00000000
        /*0040*/ 	.short	0x0001
        /*0042*/ 	.short	0x0008
        /*0044*/ 	.byte	0x00, 0xf5, 0x21, 0x00


	//----- nvinfo : EIATTR_KPARAM_INFO
	.align		4
.L_15:
        /*0048*/ 	.byte	0x04, 0x17
        /*004a*/ 	.short	(.L_17 - .L_16)
.L_16:
        /*004c*/ 	.word	0x00000000
        /*0050*/ 	.short	0x0000
        /*0052*/ 	.short	0x0000
        /*0054*/ 	.byte	0x00, 0xf5, 0x21, 0x00


	//----- nvinfo : EIATTR_SPARSE_MMA_MASK
	.align		4
.L_17:
        /*0058*/ 	.byte	0x03, 0x50
        /*005a*/ 	.short	0x0000


	//----- nvinfo : EIATTR_MAXREG_COUNT
	.align		4
        /*005c*/ 	.byte	0x03, 0x1b
        /*005e*/ 	.short	0x00ff


	//----- nvinfo : EIATTR_MERCURY_ISA_VERSION
	.align		4
        /*0060*/ 	.byte	0x03, 0x5f
        /*0062*/ 	.short	0x0101


	//----- nvinfo : EIATTR_VRC_CTA_INIT_COUNT
	.align		4
        /*0064*/ 	.byte	0x02, 0x4a
	.zero		1
	.zero		1


	//----- nvinfo : EIATTR_EXIT_INSTR_OFFSETS
	.align		4
        /*0068*/ 	.byte	0x04, 0x1c
        /*006a*/ 	.short	(.L_19 - .L_18)


	//   ....[0]....
.L_18:
        /*006c*/ 	.word	0x000008e0


	//----- nvinfo : EIATTR_CBANK_PARAM_SIZE
	.align		4
.L_19:
        /*0070*/ 	.byte	0x03, 0x19
        /*0072*/ 	.short	0x0020


	//----- nvinfo : EIATTR_PARAM_CBANK
	.align		4
        /*0074*/ 	.byte	0x04, 0x0a
        /*0076*/ 	.short	(.L_21 - .L_20)
	.align		4
.L_20:
        /*0078*/ 	.word	index@(.nv.constant0._Z9matrixMulPfS_S_ii)
        /*007c*/ 	.short	0x0380
        /*007e*/ 	.short	0x0020


	//----- nvinfo : EIATTR_SW_WAR
	.align		4
.L_21:
        /*0080*/ 	.byte	0x04, 0x36
        /*0082*/ 	.short	(.L_23 - .L_22)
.L_22:
        /*0084*/ 	.word	0x00000008
.L_23:


//--------------------- .nv.callgraph             --------------------------
	.section	.nv.callgraph,"",@"SHT_CUDA_CALLGRAPH"
	.align	4
	.sectionentsize	8
	.align		4
        /*0000*/ 	.word	0x00000000
	.align		4
        /*0004*/ 	.word	0xffffffff
	.align		4
        /*0008*/ 	.word	0x00000000
	.align		4
        /*000c*/ 	.word	0xfffffffe
	.align		4
        /*0010*/ 	.word	0x00000000
	.align		4
        /*0014*/ 	.word	0xfffffffd
	.align		4
        /*0018*/ 	.word	0x00000000
	.align		4
        /*001c*/ 	.word	0xfffffffc


//--------------------- .text._Z9matrixMulPfS_S_ii --------------------------
	.section	.text._Z9matrixMulPfS_S_ii,"ax",@progbits
	.align	128
        .global         _Z9matrixMulPfS_S_ii
        .type           _Z9matrixMulPfS_S_ii,@function
        .size           _Z9matrixMulPfS_S_ii,(.L_x_5 - _Z9matrixMulPfS_S_ii)
        .other          _Z9matrixMulPfS_S_ii,@"STO_CUDA_ENTRY STV_DEFAULT"
_Z9matrixMulPfS_S_ii:
.text._Z9matrixMulPfS_S_ii:
[----:B------:R-:W-:Y:S08]  /*0000*/  LDC R1, c[0x0][0x37c] ;  /* 0x0000df00ff017b82 */ /* 0x000ff00000000800 */
[----:B------:R-:W0:Y:S01]  /*0010*/  LDC R0, c[0x0][0x398] ;  /* 0x0000e600ff007b82 */ /* 0x000e220000000800 */
[----:B------:R-:W1:Y:S01]  /*0020*/  S2R R2, SR_TID.X ;  /* 0x0000000000027919 */ /* 0x000e620000002100 */
[----:B------:R-:W2:Y:S01]  /*0030*/  LDCU.64 UR4, c[0x0][0x358] ;  /* 0x00006b00ff0477ac */ /* 0x000ea20008000a00 */
[----:B------:R-:W-:Y:S01]  /*0040*/  HFMA2 R29, -RZ, RZ, 0, 0 ;  /* 0x00000000ff1d7431 */ /* 0x000fe200000001ff */
[----:B------:R-:W3:Y:S04]  /*0050*/  S2R R4, SR_TID.Y ;  /* 0x0000000000047919 */ /* 0x000ee80000002200 */
[----:B------:R-:W1:Y:S08]  /*0060*/  LDC R17, c[0x0][0x360] ;  /* 0x0000d800ff117b82 */ /* 0x000e700000000800 */
[----:B------:R-:W1:Y:S08]  /*0070*/  S2UR UR6, SR_CTAID.X ;  /* 0x00000000000679c3 */ /* 0x000e700000002500 */
[----:B------:R-:W3:Y:S01]  /*0080*/  S2UR UR7, SR_CTAID.Y ;  /* 0x00000000000779c3 */ /* 0x000ee20000002600 */
[----:B0-----:R-:W-:-:S07]  /*0090*/  ISETP.GE.AND P0, PT, R0, 0x1, PT ;  /* 0x000000010000780c */ /* 0x001fce0003f06270 */
[----:B------:R-:W3:Y:S01]  /*00a0*/  LDC R19, c[0x0][0x364] ;  /* 0x0000d900ff137b82 */ /* 0x000ee20000000800 */
[----:B-1----:R-:W-:Y:S02]  /*00b0*/  IMAD R17, R17, UR6, R2 ;  /* 0x0000000611117c24 */ /* 0x002fe4000f8e0202 */
[----:B---3--:R-:W-:-:S03]  /*00c0*/  IMAD R19, R19, UR7, R4 ;  /* 0x0000000713137c24 */ /* 0x008fc6000f8e0204 */
[----:B--2---:R-:W-:Y:S05]  /*00d0*/  @!P0 BRA `(.L_x_0) ;  /* 0x0000000400f08947 */ /* 0x004fea0003800000 */
[C---:B------:R-:W-:Y:S01]  /*00e0*/  ISETP.GE.U32.AND P1, PT, R0.reuse, 0x8, PT ;  /* 0x000000080000780c */ /* 0x040fe20003f26070 */
[----:B------:R-:W-:Y:S01]  /*00f0*/  IMAD R18, R19, R0, RZ ;  /* 0x0000000013127224 */ /* 0x000fe200078e02ff */
[----:B------:R-:W-:Y:S02]  /*0100*/  LOP3.LUT R24, R0, 0x7, RZ, 0xc0, !PT ;  /* 0x0000000700187812 */ /* 0x000fe400078ec0ff */
[----:B------:R-:W-:Y:S02]  /*0110*/  MOV R29, RZ ;  /* 0x000000ff001d7202 */ /* 0x000fe40000000f00 */
[----:B------:R-:W-:Y:S02]  /*0120*/  ISETP.NE.AND P0, PT, R24, RZ, PT ;  /* 0x000000ff1800720c */ /* 0x000fe40003f05270 */
[----:B------:R-:W-:-:S05]  /*0130*/  MOV R21, RZ ;  /* 0x000000ff00157202 */ /* 0x000fca0000000f00 */
[----:B------:R-:W-:Y:S06]  /*0140*/  @!P1 BRA `(.L_x_1) ;  /* 0x0000000000c89947 */ /* 0x000fec0003800000 */
[----:B------:R-:W0:Y:S01]  /*0150*/  LDC.64 R2, c[0x0][0x380] ;  /* 0x0000e000ff027b82 */ /* 0x000e220000000a00 */
[----:B------:R-:W-:Y:S02]  /*0160*/  LOP3.LUT R21, R0, 0x7ffffff8, RZ, 0xc0, !PT ;  /* 0x7ffffff800157812 */ /* 0x000fe400078ec0ff */
[----:B------:R-:W-:Y:S02]  /*0170*/  MOV R29, RZ ;  /* 0x000000ff001d7202 */ /* 0x000fe40000000f00 */
[----:B------:R-:W-:Y:S02]  /*0180*/  MOV R20, R17 ;  /* 0x0000001100147202 */ /* 0x000fe40000000f00 */
[----:B------:R-:W-:Y:S01]  /*0190*/  IADD3 R16, PT, PT, -R21, RZ, RZ ;  /* 0x000000ff15107210 */ /* 0x000fe20007ffe1ff */
[----:B0-----:R-:W-:-:S03]  /*01a0*/  IMAD.WIDE.U32 R2, R18, 0x4, R2 ;  /* 0x0000000412027825 */ /* 0x001fc600078e0002 */
[----:B------:R-:W-:-:S04]  /*01b0*/  IADD3 R5, P1, PT, R2, 0x10, RZ ;  /* 0x0000001002057810 */ /* 0x000fc80007f3e0ff */
[----:B------:R-:W-:-:S09]  /*01c0*/  IADD3.X R4, PT, PT, RZ, R3, RZ, P1, !PT ;  /* 0x00000003ff047210 */ /* 0x000fd20000ffe4ff */
.L_x_2:
[----:B------:R-:W0:Y:S01]  /*01d0*/  LDC.64 R14, c[0x0][0x388] ;  /* 0x0000e200ff0e7b82 */ /* 0x000e220000000a00 */
[----:B------:R-:W-:Y:S02]  /*01e0*/  MOV R2, R5 ;  /* 0x0000000500027202 */ /* 0x000fe40000000f00 */
[----:B------:R-:W-:-:S05]  /*01f0*/  MOV R3, R4 ;  /* 0x0000000400037202 */ /* 0x000fca0000000f00 */
[----:B------:R-:W2:Y:S01]  /*0200*/  LDG.E R12, desc[UR4][R2.64+-0x10] ;  /* 0xfffff004020c7981 */ /* 0x000ea2000c1e1900 */
[----:B------:R-:W1:Y:S03]  /*0210*/  LDC R23, c[0x0][0x39c] ;  /* 0x0000e700ff177b82 */ /* 0x000e660000000800 */
[----:B------:R-:W3:Y:S04]  /*0220*/  LDG.E R22, desc[UR4][R2.64+-0xc] ;  /* 0xfffff40402167981 */ /* 0x000ee8000c1e1900 */
[----:B------:R-:W4:Y:S04]  /*0230*/  LDG.E R27, desc[UR4][R2.64+-0x8] ;  /* 0xfffff804021b7981 */ /* 0x000f28000c1e1900 */
[----:B------:R-:W5:Y:S01]  /*0240*/  LDG.E R26, desc[UR4][R2.64+-0x4] ;  /* 0xfffffc04021a7981 */ /* 0x000f62000c1e1900 */
[----:B0-----:R-:W-:-:S05]  /*0250*/  IMAD.WIDE R14, R20, 0x4, R14 ;  /* 0x00000004140e7825 */ /* 0x001fca00078e020e */
[----:B------:R1:W2:Y:S02]  /*0260*/  LDG.E R13, desc[UR4][R14.64] ;  /* 0x000000040e0d7981 */ /* 0x0002a4000c1e1900 */
[----:B-1----:R-:W-:-:S05]  /*0270*/  IMAD.WIDE R14, R23, 0x4, R14 ;  /* 0x00000004170e7825 */ /* 0x002fca00078e020e */
[----:B------:R0:W3:Y:S01]  /*0280*/  LDG.E R25, desc[UR4][R14.64] ;  /* 0x000000040e197981 */ /* 0x0000e2000c1e1900 */
[----:B------:R-:W-:-:S04]  /*0290*/  IMAD.WIDE R10, R23, 0x4, R14 ;  /* 0x00000004170a7825 */ /* 0x000fc800078e020e */
[C---:B------:R-:W-:Y:S02]  /*02a0*/  IMAD.WIDE R8, R23.reuse, 0x4, R10 ;  /* 0x0000000417087825 */ /* 0x040fe400078e020a */
[----:B------:R-:W4:Y:S02]  /*02b0*/  LDG.E R10, desc[UR4][R10.64] ;  /* 0x000000040a0a7981 */ /* 0x000f24000c1e1900 */
[C---:B------:R-:W-:Y:S02]  /*02c0*/  IMAD.WIDE R4, R23.reuse, 0x4, R8 ;  /* 0x0000000417047825 */ /* 0x040fe400078e0208 */
[----:B------:R-:W5:Y:S02]  /*02d0*/  LDG.E R9, desc[UR4][R8.64] ;  /* 0x0000000408097981 */ /* 0x000f64000c1e1900 */
[C---:B------:R-:W-:Y:S02]  /*02e0*/  IMAD.WIDE R6, R23.reuse, 0x4, R4 ;  /* 0x0000000417067825 */ /* 0x040fe400078e0204 */
[----:B------:R-:W5:Y:S04]  /*02f0*/  LDG.E R11, desc[UR4][R2.64+0x4] ;  /* 0x00000404020b7981 */ /* 0x000f68000c1e1900 */
[----:B------:R-:W5:Y:S04]  /*0300*/  LDG.E R4, desc[UR4][R4.64] ;  /* 0x0000000404047981 */ /* 0x000f68000c1e1900 */
[----:B------:R-:W5:Y:S04]  /*0310*/  LDG.E R8, desc[UR4][R2.64+0xc] ;  /* 0x00000c0402087981 */ /* 0x000f68000c1e1900 */
[----:B------:R-:W5:Y:S01]  /*0320*/  LDG.E R5, desc[UR4][R2.64] ;  /* 0x0000000402057981 */ /* 0x000f62000c1e1900 */
[----:B--2---:R-:W-:Y:S01]  /*0330*/  FFMA R29, R12, R13, R29 ;  /* 0x0000000d0c1d7223 */ /* 0x004fe2000000001d */
[----:B------:R-:W-:-:S02]  /*0340*/  IMAD.WIDE R12, R23, 0x4, R6 ;  /* 0x00000004170c7825 */ /* 0x000fc400078e0206 */
[----:B------:R-:W2:Y:S02]  /*0350*/  LDG.E R6, desc[UR4][R6.64] ;  /* 0x0000000406067981 */ /* 0x000ea4000c1e1900 */
[----:B0-----:R-:W-:Y:S02]  /*0360*/  IMAD.WIDE R14, R23, 0x4, R12 ;  /* 0x00000004170e7825 */ /* 0x001fe400078e020c */
[----:B------:R-:W2:Y:S04]  /*0370*/  LDG.E R28, desc[UR4][R12.64] ;  /* 0x000000040c1c7981 */ /* 0x000ea8000c1e1900 */
[----:B------:R-:W2:Y:S04]  /*0380*/  LDG.E R7, desc[UR4][R2.64+0x8] ;  /* 0x0000080402077981 */ /* 0x000ea8000c1e1900 */
[----:B------:R-:W2:Y:S01]  /*0390*/  LDG.E R15, desc[UR4][R14.64] ;  /* 0x000000040e0f7981 */ /* 0x000ea2000c1e1900 */
[----:B---3--:R-:W-:Y:S01]  /*03a0*/  FFMA R22, R22, R25, R29 ;  /* 0x0000001916167223 */ /* 0x008fe2000000001d */
[----:B------:R-:W-:-:S03]  /*03b0*/  IADD3 R16, PT, PT, R16, 0x8, RZ ;  /* 0x0000000810107810 */ /* 0x000fc60007ffe0ff */
[----:B----4-:R-:W-:Y:S01]  /*03c0*/  FFMA R27, R27, R10, R22 ;  /* 0x0000000a1b1b7223 */ /* 0x010fe20000000016 */
[----:B------:R-:W-:-:S03]  /*03d0*/  ISETP.NE.AND P1, PT, R16, RZ, PT ;  /* 0x000000ff1000720c */ /* 0x000fc60003f25270 */
[----:B-----5:R-:W-:Y:S01]  /*03e0*/  FFMA R26, R26, R9, R27 ;  /* 0x000000091a1a7223 */ /* 0x020fe2000000001b */
[----:B------:R-:W-:-:S03]  /*03f0*/  LEA R20, R23, R20, 0x3 ;  /* 0x0000001417147211 */ /* 0x000fc600078e18ff */
[----:B------:R-:W-:Y:S01]  /*0400*/  FFMA R4, R5, R4, R26 ;  /* 0x0000000405047223 */ /* 0x000fe2000000001a */
[----:B------:R-:W-:-:S03]  /*0410*/  IADD3 R5, P2, PT, R2, 0x20, RZ ;  /* 0x0000002002057810 */ /* 0x000fc60007f5e0ff */
[----:B--2---:R-:W-:-:S04]  /*0420*/  FFMA R4, R11, R6, R4 ;  /* 0x000000060b047223 */ /* 0x004fc80000000004 */
[----:B------:R-:W-:Y:S01]  /*0430*/  FFMA R7, R7, R28, R4 ;  /* 0x0000001c07077223 */ /* 0x000fe20000000004 */
[----:B------:R-:W-:-:S03]  /*0440*/  IADD3.X R4, PT, PT, RZ, R3, RZ, P2, !PT ;  /* 0x00000003ff047210 */ /* 0x000fc600017fe4ff */
[----:B------:R-:W-:Y:S01]  /*0450*/  FFMA R29, R8, R15, R7 ;  /* 0x0000000f081d7223 */ /* 0x000fe20000000007 */
[----:B------:R-:W-:Y:S06]  /*0460*/  @P1 BRA `(.L_x_2) ;  /* 0xfffffffc00581947 */ /* 0x000fec000383ffff */
.L_x_1:
[----:B------:R-:W-:Y:S05]  /*0470*/  @!P0 BRA `(.L_x_0) ;  /* 0x0000000400088947 */ /* 0x000fea0003800000 */
[----:B------:R-:W-:Y:S02]  /*0480*/  ISETP.GE.U32.AND P1, PT, R24, 0x4, PT ;  /* 0x000000041800780c */ /* 0x000fe40003f26070 */
[----:B------:R-:W-:-:S04]  /*0490*/  LOP3.LUT R14, R0, 0x3, RZ, 0xc0, !PT ;  /* 0x00000003000e7812 */ /* 0x000fc800078ec0ff */
[----:B------:R-:W-:-:S07]  /*04a0*/  ISETP.NE.AND P0, PT, R14, RZ, PT ;  /* 0x000000ff0e00720c */ /* 0x000fce0003f05270 */
[----:B------:R-:W-:Y:S06]  /*04b0*/  @!P1 BRA `(.L_x_3) ;  /* 0x0000000000709947 */ /* 0x000fec0003800000 */
[----:B------:R-:W0:Y:S01]  /*04c0*/  LDC R11, c[0x0][0x39c] ;  /* 0x0000e700ff0b7b82 */ /* 0x000e220000000800 */
[----:B------:R-:W1:Y:S01]  /*04d0*/  LDCU.64 UR6, c[0x0][0x380] ;  /* 0x00007000ff0677ac */ /* 0x000e620008000a00 */
[CC--:B------:R-:W-:Y:S02]  /*04e0*/  IADD3 R3, PT, PT, R18.reuse, R21.reuse, RZ ;  /* 0x0000001512037210 */ /* 0x0c0fe40007ffe0ff */
[----:B------:R-:W-:-:S04]  /*04f0*/  IADD3 R8, P1, PT, R18, R21, RZ ;  /* 0x0000001512087210 */ /* 0x000fc80007f3e0ff */
[----:B------:R-:W2:Y:S08]  /*0500*/  LDC.64 R4, c[0x0][0x388] ;  /* 0x0000e200ff047b82 */ /* 0x000eb00000000a00 */
[----:B------:R-:W3:Y:S01]  /*0510*/  LDC.64 R12, c[0x0][0x380] ;  /* 0x0000e000ff0c7b82 */ /* 0x000ee20000000a00 */
[----:B0-----:R-:W-:-:S04]  /*0520*/  IMAD R7, R21, R11, R17 ;  /* 0x0000000b15077224 */ /* 0x001fc800078e0211 */
[----:B--2---:R-:W-:-:S04]  /*0530*/  IMAD.WIDE R4, R7, 0x4, R4 ;  /* 0x0000000407047825 */ /* 0x004fc800078e0204 */
[----:B------:R-:W-:Y:S02]  /*0540*/  IMAD.WIDE R6, R11, 0x4, R4 ;  /* 0x000000040b067825 */ /* 0x000fe400078e0204 */
[----:B------:R-:W2:Y:S02]  /*0550*/  LDG.E R4, desc[UR4][R4.64] ;  /* 0x0000000404047981 */ /* 0x000ea4000c1e1900 */
[----:B---3--:R-:W-:Y:S01]  /*0560*/  IMAD.WIDE.U32 R12, R3, 0x4, R12 ;  /* 0x00000004030c7825 */ /* 0x008fe200078e000c */
[----:B------:R-:W-:Y:S02]  /*0570*/  IADD3.X R3, PT, PT, RZ, RZ, RZ, P1, !PT ;  /* 0x000000ffff037210 */ /* 0x000fe40000ffe4ff */
[----:B-1----:R-:W-:-:S03]  /*0580*/  LEA R2, P1, R8, UR6, 0x2 ;  /* 0x0000000608027c11 */ /* 0x002fc6000f8210ff */
[----:B------:R-:W2:Y:S01]  /*0590*/  LDG.E R12, desc[UR4][R12.64] ;  /* 0x000000040c0c7981 */ /* 0x000ea2000c1e1900 */
[----:B------:R-:W-:Y:S01]  /*05a0*/  LEA.HI.X R3, R8, UR7, R3, 0x2, P1 ;  /* 0x0000000708037c11 */ /* 0x000fe200088f1403 */
[C---:B------:R-:W-:Y:S02]  /*05b0*/  IMAD.WIDE R8, R11.reuse, 0x4, R6 ;  /* 0x000000040b087825 */ /* 0x040fe400078e0206 */
[----:B------:R-:W3:Y:S04]  /*05c0*/  LDG.E R6, desc[UR4][R6.64] ;  /* 0x0000000406067981 */ /* 0x000ee8000c1e1900 */
[----:B------:R-:W3:Y:S01]  /*05d0*/  LDG.E R16, desc[UR4][R2.64+0x4] ;  /* 0x0000040402107981 */ /* 0x000ee2000c1e1900 */
[----:B------:R-:W-:-:S03]  /*05e0*/  IMAD.WIDE R10, R11, 0x4, R8 ;  /* 0x000000040b0a7825 */ /* 0x000fc600078e0208 */
[----:B------:R-:W4:Y:S04]  /*05f0*/  LDG.E R20, desc[UR4][R8.64] ;  /* 0x0000000408147981 */ /* 0x000f28000c1e1900 */
[----:B------:R-:W4:Y:S04]  /*0600*/  LDG.E R15, desc[UR4][R2.64+0x8] ;  /* 0x00000804020f7981 */ /* 0x000f28000c1e1900 */
[----:B------:R-:W5:Y:S04]  /*0610*/  LDG.E R22, desc[UR4][R2.64+0xc] ;  /* 0x00000c0402167981 */ /* 0x000f68000c1e1900 */
[----:B------:R-:W5:Y:S01]  /*0620*/  LDG.E R10, desc[UR4][R10.64] ;  /* 0x000000040a0a7981 */ /* 0x000f62000c1e1900 */
[----:B------:R-:W-:Y:S01]  /*0630*/  IADD3 R21, PT, PT, R21, 0x4, RZ ;  /* 0x0000000415157810 */ /* 0x000fe20007ffe0ff */
[----:B--2---:R-:W-:-:S04]  /*0640*/  FFMA R29, R12, R4, R29 ;  /* 0x000000040c1d7223 */ /* 0x004fc8000000001d */
[----:B---3--:R-:W-:-:S04]  /*0650*/  FFMA R16, R16, R6, R29 ;  /* 0x0000000610107223 */ /* 0x008fc8000000001d */
[----:B----4-:R-:W-:-:S04]  /*0660*/  FFMA R15, R15, R20, R16 ;  /* 0x000000140f0f7223 */ /* 0x010fc80000000010 */
[----:B-----5:R-:W-:-:S07]  /*0670*/  FFMA R29, R22, R10, R15 ;  /* 0x0000000a161d7223 */ /* 0x020fce000000000f */
.L_x_3:
[----:B------:R-:W-:Y:S05]  /*0680*/  @!P0 BRA `(.L_x_0) ;  /* 0x0000000000848947 */ /* 0x000fea0003800000 */
[----:B------:R-:W-:Y:S01]  /*0690*/  ISETP.NE.AND P1, PT, R14, 0x1, PT ;  /* 0x000000010e00780c */ /* 0x000fe20003f25270 */
[----:B------:R-:W0:Y:S01]  /*06a0*/  LDC.64 R10, c[0x0][0x380] ;  /* 0x0000e000ff0a7b82 */ /* 0x000e220000000a00 */
[----:B------:R-:W-:-:S04]  /*06b0*/  LOP3.LUT R2, R0, 0x1, RZ, 0xc0, !PT ;  /* 0x0000000100027812 */ /* 0x000fc800078ec0ff */
[----:B------:R-:W-:-:S03]  /*06c0*/  ISETP.NE.U32.AND P0, PT, R2, 0x1, PT ;  /* 0x000000010200780c */ /* 0x000fc60003f05070 */
[----:B------:R-:W1:Y:S04]  /*06d0*/  LDC.64 R8, c[0x0][0x388] ;  /* 0x0000e200ff087b82 */ /* 0x000e680000000a00 */
[CC--:B------:R-:W-:Y:S02]  /*06e0*/  @P1 IADD3 R13, PT, PT, R18.reuse, R21.reuse, RZ ;  /* 0x00000015120d1210 */ /* 0x0c0fe40007ffe0ff */
[----:B------:R-:W-:Y:S02]  /*06f0*/  @P1 IADD3 R16, P2, PT, R18, R21, RZ ;  /* 0x0000001512101210 */ /* 0x000fe40007f5e0ff */
[----:B------:R-:W2:Y:S08]  /*0700*/  @P1 LDC R12, c[0x0][0x39c] ;  /* 0x0000e700ff0c1b82 */ /* 0x000eb00000000800 */
[----:B------:R-:W3:Y:S01]  /*0710*/  @P1 LDC.64 R6, c[0x0][0x380] ;  /* 0x0000e000ff061b82 */ /* 0x000ee20000000a00 */
[----:B0-----:R-:W-:Y:S01]  /*0720*/  @P1 IMAD.WIDE.U32 R10, R13, 0x4, R10 ;  /* 0x000000040d0a1825 */ /* 0x001fe200078e000a */
[----:B------:R-:W-:-:S05]  /*0730*/  @P1 IADD3.X R13, PT, PT, RZ, RZ, RZ, P2, !PT ;  /* 0x000000ffff0d1210 */ /* 0x000fca00017fe4ff */
[----:B------:R-:W4:Y:S01]  /*0740*/  @P1 LDG.E R10, desc[UR4][R10.64] ;  /* 0x000000040a0a1981 */ /* 0x000f22000c1e1900 */
[----:B------:R-:W0:Y:S08]  /*0750*/  @!P0 LDC R14, c[0x0][0x39c] ;  /* 0x0000e700ff0e8b82 */ /* 0x000e300000000800 */
[----:B------:R-:W5:Y:S01]  /*0760*/  LDC.64 R2, c[0x0][0x380] ;  /* 0x0000e000ff027b82 */ /* 0x000f620000000a00 */
[C---:B--2---:R-:W-:Y:S01]  /*0770*/  @P1 IMAD R15, R21.reuse, R12, R17 ;  /* 0x0000000c150f1224 */ /* 0x044fe200078e0211 */
[----:B------:R-:W-:-:S03]  /*0780*/  @P1 IADD3 R21, PT, PT, R21, 0x2, RZ ;  /* 0x0000000215151810 */ /* 0x000fc60007ffe0ff */
[----:B-1----:R-:W-:-:S03]  /*0790*/  @P1 IMAD.WIDE R8, R15, 0x4, R8 ;  /* 0x000000040f081825 */ /* 0x002fc600078e0208 */
[----:B------:R-:W1:Y:S01]  /*07a0*/  LDC.64 R4, c[0x0][0x388] ;  /* 0x0000e200ff047b82 */ /* 0x000e620000000a00 */
[----:B---3--:R-:W-:Y:S02]  /*07b0*/  @P1 LEA R6, P2, R16, R6, 0x2 ;  /* 0x0000000610061211 */ /* 0x008fe400078410ff */
[----:B------:R-:W-:Y:S02]  /*07c0*/  @!P0 IADD3 R15, PT, PT, R18, R21, RZ ;  /* 0x00000015120f8210 */ /* 0x000fe40007ffe0ff */
[----:B------:R-:W-:Y:S01]  /*07d0*/  @P1 LEA.HI.X R7, R16, R7, R13, 0x2, P2 ;  /* 0x0000000710071211 */ /* 0x000fe200010f140d */
[----:B------:R-:W-:Y:S01]  /*07e0*/  @P1 IMAD.WIDE R12, R12, 0x4, R8 ;  /* 0x000000040c0c1825 */ /* 0x000fe200078e0208 */
[----:B------:R-:W4:Y:S03]  /*07f0*/  @P1 LDG.E R16, desc[UR4][R8.64] ;  /* 0x0000000408101981 */ /* 0x000f26000c1e1900 */
[----:B0-----:R-:W-:Y:S01]  /*0800*/  @!P0 IMAD R21, R21, R14, R17 ;  /* 0x0000000e15158224 */ /* 0x001fe200078e0211 */
[----:B------:R-:W2:Y:S04]  /*0810*/  @P1 LDG.E R7, desc[UR4][R6.64+0x4] ;  /* 0x0000040406071981 */ /* 0x000ea8000c1e1900 */
[----:B------:R-:W2:Y:S01]  /*0820*/  @P1 LDG.E R12, desc[UR4][R12.64] ;  /* 0x000000040c0c1981 */ /* 0x000ea2000c1e1900 */
[----:B-----5:R-:W-:-:S06]  /*0830*/  @!P0 IMAD.WIDE.U32 R2, R15, 0x4, R2 ;  /* 0x000000040f028825 */ /* 0x020fcc00078e0002 */
[----:B------:R-:W3:Y:S01]  /*0840*/  @!P0 LDG.E R2, desc[UR4][R2.64] ;  /* 0x0000000402028981 */ /* 0x000ee2000c1e1900 */
[----:B-1----:R-:W-:-:S06]  /*0850*/  @!P0 IMAD.WIDE R4, R21, 0x4, R4 ;  /* 0x0000000415048825 */ /* 0x002fcc00078e0204 */
[----:B------:R-:W3:Y:S01]  /*0860*/  @!P0 LDG.E R4, desc[UR4][R4.64] ;  /* 0x0000000404048981 */ /* 0x000ee2000c1e1900 */
[----:B----4-:R-:W-:-:S04]  /*0870*/  @P1 FFMA R10, R10, R16, R29 ;  /* 0x000000100a0a1223 */ /* 0x010fc8000000001d */
[----:B--2---:R-:W-:-:S04]  /*0880*/  @P1 FFMA R29, R7, R12, R10 ;  /* 0x0000000c071d1223 */ /* 0x004fc8000000000a */
[----:B---3--:R-:W-:-:S07]  /*0890*/  @!P0 FFMA R29, R2, R4, R29 ;  /* 0x00000004021d8223 */ /* 0x008fce000000001d */
.L_x_0:
[----:B------:R-:W0:Y:S01]  /*08a0*/  LDC.64 R2, c[0x0][0x390] ;  /* 0x0000e400ff027b82 */ /* 0x000e220000000a00 */
[----:B------:R-:W-:-:S04]  /*08b0*/  IMAD R17, R19, R0, R17 ;  /* 0x0000000013117224 */ /* 0x000fc800078e0211 */
[----:B0-----:R-:W-:-:S05]  /*08c0*/  IMAD.WIDE R2, R17, 0x4, R2 ;  /* 0x0000000411027825 */ /* 0x001fca00078e0202 */
[----:B------:R-:W-:Y:S01]  /*08d0*/  STG.E desc[UR4][R2.64], R29 ;  /* 0x0000001d02007986 */ /* 0x000fe2000c101904 */
[----:B------:R-:W-:Y:S05]  /*08e0*/  EXIT ;  /* 0x000000000000794d */ /* 0x000fea0003800000 */
.L_x_4:
[----:B------:R-:W-:-:S00]  /*08f0*/  BRA `(.L_x_4) ;  /* 0xfffffffc00fc7947 */ /* 0x000fc0000383ffff */
[----:B------:R-:W-:-:S00]  /*0900*/  NOP ;  /* 0x0000000000007918 */ /* 0x000fc00000000000 */
[----:B------:R-:W-:-:S00]  /*0910*/  NOP ;  /* 0x0000000000007918 */ /* 0x000fc00000000000 */
[----:B------:R-:W-:-:S00]  /*0920*/  NOP ;  /* 0x0000000000007918 */ /* 0x000fc00000000000 */
[----:B------:R-:W-:-:S00]  /*0930*/  NOP ;  /* 0x0000000000007918 */ /* 0x000fc00000000000 */
[----:B------:R-:W-:-:S00]  /*0940*/  NOP ;  /* 0x0000000000007918 */ /* 0x000fc00000000000 */
[----:B------:R-:W-:-:S00]  /*0950*/  NOP ;  /* 0x0000000000007918 */ /* 0x000fc00000000000 */
[----:B------:R-:W-:-:S00]  /*0960*/  NOP ;  /* 0x0000000000007918 */ /* 0x000fc00000000000 */
[----:B------:R-:W-:-:S00]  /*0970*/  NOP ;  /* 0x0000000000007918 */ /* 0x000fc00000000000 */
.L_x_5:


//--------------------- .nv.shared.reserved.0     --------------------------
	.section	.nv.shared.reserved.0,"aw",@nobits
	.weak		__nv_reservedSMEM_offset_0_alias
	.size		__nv_reservedSMEM_offset_0_alias, 0, 64
	.other		__nv_reservedSMEM_offset_0_alias,@"STO_CUDA_RESERVED_SHARED STV_DEFAULT"
__nv_reservedSMEM_offset_0_alias:
	.zero		0
	.zero		64


//--------------------- .nv.constant0._Z9matrixMulPfS_S_ii --------------------------
	.section	.nv.constant0._Z9matrixMulPfS_S_ii,"a",@progbits
	.sectionflags	@""
	.align	4
.nv.constant0._Z9matrixMulPfS_S_ii:
	.zero		928


//--------------------- SYMBOLS --------------------------

	.type		.nv.reservedSmem.offset0,@object
	.size		.nv.reservedSmem.offset0,0x4
